	.headerflags	@"EF_CUDA_TEXMODE_UNIFIED EF_CUDA_64BIT_ADDRESS EF_CUDA_ACCELERATORS EF_CUDA_SM90 EF_CUDA_VIRTUAL_SM(EF_CUDA_SM90)"
	.elftype	@"ET_EXEC"


//--------------------- .nv.info                  --------------------------
	.section	.nv.info,"",@"SHT_CUDA_INFO"
	.align	4


	//----- nvinfo : EIATTR_REGCOUNT
	.align		4
        /*0000*/ 	.byte	0x04, 0x2f
        /*0002*/ 	.short	(.L_1 - .L_0)
	.align		4
.L_0:
        /*0004*/ 	.word	index@(triton_poi_fused_convolution_hardtanh_hardtanh_backward_12)
        /*0008*/ 	.word	0x0000000e


	//----- nvinfo : EIATTR_MIN_STACK_SIZE
	.align		4
.L_1:
        /*000c*/ 	.byte	0x04, 0x12
        /*000e*/ 	.short	(.L_3 - .L_2)
	.align		4
.L_2:
        /*0010*/ 	.word	index@(triton_poi_fused_convolution_hardtanh_hardtanh_backward_12)
        /*0014*/ 	.word	0x00000000


	//----- nvinfo : EIATTR_FRAME_SIZE
	.align		4
.L_3:
        /*0018*/ 	.byte	0x04, 0x11
        /*001a*/ 	.short	(.L_5 - .L_4)
	.align		4
.L_4:
        /*001c*/ 	.word	index@(triton_poi_fused_convolution_hardtanh_hardtanh_backward_12)
        /*0020*/ 	.word	0x00000000


	//----- nvinfo : EIATTR_MIN_STACK_SIZE
	.align		4
.L_5:
        /*0024*/ 	.byte	0x04, 0x12
        /*0026*/ 	.short	(.L_7 - .L_6)
	.align		4
.L_6:
        /*0028*/ 	.word	index@(triton_poi_fused_convolution_hardtanh_hardtanh_backward_12)
        /*002c*/ 	.word	0x00000000
.L_7:


//--------------------- .nv.info.triton_poi_fused_convolution_hardtanh_hardtanh_backward_12 --------------------------
	.section	.nv.info.triton_poi_fused_convolution_hardtanh_hardtanh_backward_12,"",@"SHT_CUDA_INFO"
	.sectionflags	@""
	.align	4


	//----- nvinfo : EIATTR_CUDA_API_VERSION
	.align		4
        /*0000*/ 	.byte	0x04, 0x37
        /*0002*/ 	.short	(.L_9 - .L_8)
.L_8:
        /*0004*/ 	.word	0x0000007c


	//----- nvinfo : EIATTR_KPARAM_INFO
	.align		4
.L_9:
        /*0008*/ 	.byte	0x04, 0x17
        /*000a*/ 	.short	(.L_11 - .L_10)
.L_10:
        /*000c*/ 	.word	0x00000000
        /*0010*/ 	.short	0x0004
        /*0012*/ 	.short	0x0020
        /*0014*/ 	.byte	0x00, 0xf0, 0x11, 0x00


	//----- nvinfo : EIATTR_KPARAM_INFO
	.align		4
.L_11:
        /*0018*/ 	.byte	0x04, 0x17
        /*001a*/ 	.short	(.L_13 - .L_12)
.L_12:
        /*001c*/ 	.word	0x00000000
        /*0020*/ 	.short	0x0003
        /*0022*/ 	.short	0x0018
        /*0024*/ 	.byte	0x00, 0xf4, 0x21, 0x00


	//----- nvinfo : EIATTR_KPARAM_INFO
	.align		4
.L_13:
        /*0028*/ 	.byte	0x04, 0x17
        /*002a*/ 	.short	(.L_15 - .L_14)
.L_14:
        /*002c*/ 	.word	0x00000000
        /*0030*/ 	.short	0x0002
        /*0032*/ 	.short	0x0010
        /*0034*/ 	.byte	0x00, 0xf4, 0x21, 0x00


	//----- nvinfo : EIATTR_KPARAM_INFO
	.align		4
.L_15:
        /*0038*/ 	.byte	0x04, 0x17
        /*003a*/ 	.short	(.L_17 - .L_16)
.L_16:
        /*003c*/ 	.word	0x00000000
        /*0040*/ 	.short	0x0001
        /*0042*/ 	.short	0x0008
        /*0044*/ 	.byte	0x00, 0xf4, 0x21, 0x00


	//----- nvinfo : EIATTR_KPARAM_INFO
	.align		4
.L_17:
        /*0048*/ 	.byte	0x04, 0x17
        /*004a*/ 	.short	(.L_19 - .L_18)
.L_18:
        /*004c*/ 	.word	0x00000000
        /*0050*/ 	.short	0x0000
        /*0052*/ 	.short	0x0000
        /*0054*/ 	.byte	0x00, 0xf4, 0x21, 0x00


	//----- nvinfo : EIATTR_SPARSE_MMA_MASK
	.align		4
.L_19:
        /*0058*/ 	.byte	0x03, 0x50
        /*005a*/ 	.short	0x0000


	//----- nvinfo : EIATTR_MAXREG_COUNT
	.align		4
        /*005c*/ 	.byte	0x03, 0x1b
        /*005e*/ 	.short	0x00ff


	//----- nvinfo : EIATTR_EXIT_INSTR_OFFSETS
	.align		4
        /*0060*/ 	.byte	0x04, 0x1c
        /*0062*/ 	.short	(.L_21 - .L_20)


	//   ....[0]....
.L_20:
        /*0064*/ 	.word	0x000002c0


	//   ....[1]....
        /*0068*/ 	.word	0x000002e0


	//----- nvinfo : EIATTR_REQNTID
	.align		4
.L_21:
        /*006c*/ 	.byte	0x04, 0x10
        /*006e*/ 	.short	(.L_23 - .L_22)
.L_22:
        /*0070*/ 	.word	0x00000100
        /*0074*/ 	.word	0x00000001
        /*0078*/ 	.word	0x00000001


	//----- nvinfo : EIATTR_CBANK_PARAM_SIZE
	.align		4
.L_23:
        /*007c*/ 	.byte	0x03, 0x19
        /*007e*/ 	.short	0x0024


	//----- nvinfo : EIATTR_PARAM_CBANK
	.align		4
        /*0080*/ 	.byte	0x04, 0x0a
        /*0082*/ 	.short	(.L_25 - .L_24)
	.align		4
.L_24:
        /*0084*/ 	.word	index@(.nv.constant0.triton_poi_fused_convolution_hardtanh_hardtanh_backward_12)
        /*0088*/ 	.short	0x0210
        /*008a*/ 	.short	0x0024


	//----- nvinfo : EIATTR_SW_WAR
	.align		4
.L_25:
        /*008c*/ 	.byte	0x04, 0x36
        /*008e*/ 	.short	(.L_27 - .L_26)
.L_26:
        /*0090*/ 	.word	0x00000008
.L_27:


//--------------------- .nv.callgraph             --------------------------
	.section	.nv.callgraph,"",@"SHT_CUDA_CALLGRAPH"
	.align	4
	.sectionentsize	8
	.align		4
        /*0000*/ 	.word	0x00000000
	.align		4
        /*0004*/ 	.word	0xffffffff
	.align		4
        /*0008*/ 	.word	0x00000000
	.align		4
        /*000c*/ 	.word	0xfffffffe
	.align		4
        /*0010*/ 	.word	0x00000000
	.align		4
        /*0014*/ 	.word	0xfffffffd
	.align		4
        /*0018*/ 	.word	0x00000000
	.align		4
        /*001c*/ 	.word	0xfffffffc


//--------------------- .text.triton_poi_fused_convolution_hardtanh_hardtanh_backward_12 --------------------------
	.section	.text.triton_poi_fused_convolution_hardtanh_hardtanh_backward_12,"ax",@progbits
	.align	128
        .global         triton_poi_fused_convolution_hardtanh_hardtanh_backward_12
        .type           triton_poi_fused_convolution_hardtanh_hardtanh_backward_12,@function
        .size           triton_poi_fused_convolution_hardtanh_hardtanh_backward_12,(.L_x_1 - triton_poi_fused_convolution_hardtanh_hardtanh_backward_12)
        .other          triton_poi_fused_convolution_hardtanh_hardtanh_backward_12,@"STO_CUDA_ENTRY STV_DEFAULT"
triton_poi_fused_convolution_hardtanh_hardtanh_backward_12:
.text.triton_poi_fused_convolution_hardtanh_hardtanh_backward_12:
[----:B------:R-:W0:Y:S02]  /*0000*/  LDC R1, c[0x0][0x28] ;  /* 0x00000a00ff017b82 */ /* 0x000e240000000800 */
[----:B------:R-:W1:Y:S01]  /*0010*/  S2R R0, SR_TID.X ;  /* 0x0000000000007919 */ /* 0x000e620000002100 */
[----:B------:R-:W2:Y:S01]  /*0020*/  LDC.64 R4, c[0x0][0x218] ;  /* 0x00008600ff047b82 */ /* 0x000ea20000000a00 */
[----:B------:R-:W-:Y:S02]  /*0030*/  CS2R R8, SRZ ;  /* 0x0000000000087805 */ /* 0x000fe4000001ff00 */
[----:B------:R-:W-:Y:S01]  /*0040*/  CS2R R10, SRZ ;  /* 0x00000000000a7805 */ /* 0x000fe2000001ff00 */
[----:B------:R-:W3:Y:S01]  /*0050*/  S2R R7, SR_CTAID.X ;  /* 0x0000000000077919 */ /* 0x000ee20000002500 */
[----:B------:R-:W-:Y:S01]  /*0060*/  ULDC.64 UR4, c[0x0][0x208] ;  /* 0x0000820000047ab9 */ /* 0x000fe20000000a00 */
[----:B------:R-:W-:Y:S02]  /*0070*/  ULDC.64 UR6, c[0x0][0x228] ;  /* 0x00008a0000067ab9 */ /* 0x000fe40000000a00 */
[----:B------:R-:W4:Y:S01]  /*0080*/  LDC.64 R2, c[0x0][0x210] ;  /* 0x00008400ff027b82 */ /* 0x000f220000000a00 */
[----:B-1----:R-:W-:Y:S01]  /*0090*/  IMAD.SHL.U32 R0, R0, 0x2, RZ ;  /* 0x0000000200007824 */ /* 0x002fe200078e00ff */
[----:B---3--:R-:W-:-:S04]  /*00a0*/  SHF.R.S32.HI R6, RZ, 0x16, R7 ;  /* 0x00000016ff067819 */ /* 0x008fc80000011407 */
[----:B------:R-:W-:-:S05]  /*00b0*/  LOP3.LUT R0, R0, 0x1fe, RZ, 0xc0, !PT ;  /* 0x000001fe00007812 */ /* 0x000fca00078ec0ff */
[----:B------:R-:W-:Y:S01]  /*00c0*/  IMAD R0, R7, 0x200, R0 ;  /* 0x0000020007007824 */ /* 0x000fe200078e0200 */
[----:B------:R-:W-:-:S03]  /*00d0*/  SGXT R7, R6, 0x1 ;  /* 0x000000010607781a */ /* 0x000fc60000000200 */
[C---:B----4-:R-:W-:Y:S01]  /*00e0*/  IMAD.WIDE R2, R0.reuse, 0x4, R2 ;  /* 0x0000000400027825 */ /* 0x050fe200078e0202 */
[----:B------:R-:W-:Y:S02]  /*00f0*/  LEA.HI R7, R7, R0, RZ, 0x4 ;  /* 0x0000000007077211 */ /* 0x000fe400078f20ff */
[----:B------:R-:W-:Y:S02]  /*0100*/  ISETP.GE.AND P2, PT, R0, 0x3e040, PT ;  /* 0x0003e0400000780c */ /* 0x000fe40003f46270 */
[----:B------:R-:W-:-:S05]  /*0110*/  LOP3.LUT R7, R7, 0xfffffff0, RZ, 0xc0, !PT ;  /* 0xfffffff007077812 */ /* 0x000fca00078ec0ff */
[----:B------:R-:W-:-:S04]  /*0120*/  IMAD.IADD R7, R0, 0x1, -R7 ;  /* 0x0000000100077824 */ /* 0x000fc800078e0a07 */
[----:B--2---:R-:W-:Y:S02]  /*0130*/  IMAD.WIDE R4, R7, 0x4, R4 ;  /* 0x0000000407047825 */ /* 0x004fe400078e0204 */
[----:B------:R-:W2:Y:S01]  /*0140*/  @!P2 LDG.E.64 R8, desc[UR4][R2.64] ;  /* 0x000000040208a981 */ /* 0x000ea2000c1e1b00 */
[----:B------:R-:W1:Y:S03]  /*0150*/  LDC.64 R6, c[0x0][0x220] ;  /* 0x00008800ff067b82 */ /* 0x000e660000000a00 */
[----:B------:R3:W2:Y:S02]  /*0160*/  @!P2 LDG.E.EL.64 R10, desc[UR4][R4.64] ;  /* 0x00000004040aa981 */ /* 0x0006a4000c2e1b00 */
[----:B---3--:R-:W-:Y:S01]  /*0170*/  IADD3 R4, P5, R0, UR6, RZ ;  /* 0x0000000600047c10 */ /* 0x008fe2000ffbe0ff */
[----:B-1----:R-:W-:-:S04]  /*0180*/  IMAD.WIDE R2, R0, 0x4, R6 ;  /* 0x0000000400027825 */ /* 0x002fc800078e0206 */
[----:B--2---:R-:W-:Y:S01]  /*0190*/  FADD R8, R10, R8 ;  /* 0x000000080a087221 */ /* 0x004fe20000000000 */
[----:B------:R-:W-:-:S04]  /*01a0*/  FADD R9, R11, R9 ;  /* 0x000000090b097221 */ /* 0x000fc80000000000 */
[C---:B------:R-:W-:Y:S02]  /*01b0*/  FSETP.GTU.AND P0, PT, R8.reuse, RZ, PT ;  /* 0x000000ff0800720b */ /* 0x040fe40003f0c000 */
[C---:B------:R-:W-:Y:S02]  /*01c0*/  FSETP.GTU.AND P1, PT, R9.reuse, RZ, PT ;  /* 0x000000ff0900720b */ /* 0x040fe40003f2c000 */
[----:B------:R-:W-:Y:S02]  /*01d0*/  FSEL R10, R8, RZ, P0 ;  /* 0x000000ff080a7208 */ /* 0x000fe40000000000 */
[----:B------:R-:W-:Y:S02]  /*01e0*/  FSEL R11, R9, RZ, P1 ;  /* 0x000000ff090b7208 */ /* 0x000fe40000800000 */
[----:B------:R-:W-:Y:S02]  /*01f0*/  FSETP.GEU.AND P4, PT, R10, 6, PT ;  /* 0x40c000000a00780b */ /* 0x000fe40003f8e000 */
[----:B------:R-:W-:-:S02]  /*0200*/  FSETP.GEU.AND P3, PT, R11, 6, PT ;  /* 0x40c000000b00780b */ /* 0x000fc40003f6e000 */
[----:B------:R-:W-:Y:S02]  /*0210*/  FSETP.GE.OR P0, PT, R8, 6, !P0 ;  /* 0x40c000000800780b */ /* 0x000fe40004706400 */
[----:B------:R-:W-:Y:S02]  /*0220*/  FSETP.GE.OR P1, PT, R9, 6, !P1 ;  /* 0x40c000000900780b */ /* 0x000fe40004f26400 */
[----:B------:R-:W-:Y:S02]  /*0230*/  SEL R5, RZ, 0x1, !P0 ;  /* 0x00000001ff057807 */ /* 0x000fe40004000000 */
[----:B------:R-:W-:Y:S02]  /*0240*/  FSETP.NAN.AND P6, PT, R10, R10, PT ;  /* 0x0000000a0a00720b */ /* 0x000fe40003fc8000 */
[----:B------:R-:W-:Y:S02]  /*0250*/  FSETP.NAN.AND P0, PT, R11, R11, PT ;  /* 0x0000000b0b00720b */ /* 0x000fe40003f08000 */
[----:B------:R-:W-:-:S02]  /*0260*/  SEL R6, RZ, 0x100, !P1 ;  /* 0x00000100ff067807 */ /* 0x000fc40004800000 */
[----:B------:R-:W-:Y:S02]  /*0270*/  @P4 SEL R10, R10, 0x40c00000, P6 ;  /* 0x40c000000a0a4807 */ /* 0x000fe40003000000 */
[----:B------:R-:W-:Y:S01]  /*0280*/  @P3 SEL R11, R11, 0x40c00000, P0 ;  /* 0x40c000000b0b3807 */ /* 0x000fe20000000000 */
[----:B------:R-:W-:Y:S01]  /*0290*/  IMAD.IADD R7, R5, 0x1, R6 ;  /* 0x0000000105077824 */ /* 0x000fe200078e0206 */
[----:B------:R-:W-:-:S03]  /*02a0*/  LEA.HI.X.SX32 R5, R0, UR7, 0x1, P5 ;  /* 0x0000000700057c11 */ /* 0x000fc6000a8f0eff */
[----:B------:R1:W-:Y:S01]  /*02b0*/  @!P2 STG.E.64 desc[UR4][R2.64], R10 ;  /* 0x0000000a0200a986 */ /* 0x0003e2000c101b04 */
[----:B------:R-:W-:Y:S05]  /*02c0*/  @P2 EXIT ;  /* 0x000000000000294d */ /* 0x000fea0003800000 */
[----:B------:R-:W-:Y:S01]  /*02d0*/  STG.E.U16 desc[UR4][R4.64], R7 ;  /* 0x0000000704007986 */ /* 0x000fe2000c101504 */
[----:B------:R-:W-:Y:S05]  /*02e0*/  EXIT ;  /* 0x000000000000794d */ /* 0x000fea0003800000 */
.L_x_0:
[----:B------:R-:W-:-:S00]  /*02f0*/  BRA `(.L_x_0) ;  /* 0xfffffffc00fc7947 */ /* 0x000fc0000383ffff */
[----:B------:R-:W-:-:S00]  /*0300*/  NOP ;  /* 0x0000000000007918 */ /* 0x000fc00000000000 */
[----:B------:R-:W-:-:S00]  /*0310*/  NOP ;  /* 0x0000000000007918 */ /* 0x000fc00000000000 */
[----:B------:R-:W-:-:S00]  /*0320*/  NOP ;  /* 0x0000000000007918 */ /* 0x000fc00000000000 */
[----:B------:R-:W-:-:S00]  /*0330*/  NOP ;  /* 0x0000000000007918 */ /* 0x000fc00000000000 */
[----:B------:R-:W-:-:S00]  /*0340*/  NOP ;  /* 0x0000000000007918 */ /* 0x000fc00000000000 */
[----:B------:R-:W-:-:S00]  /*0350*/  NOP ;  /* 0x0000000000007918 */ /* 0x000fc00000000000 */
[----:B------:R-:W-:-:S00]  /*0360*/  NOP ;  /* 0x0000000000007918 */ /* 0x000fc00000000000 */
[----:B------:R-:W-:-:S00]  /*0370*/  NOP ;  /* 0x0000000000007918 */ /* 0x000fc00000000000 */
.L_x_1:


//--------------------- .nv.constant0.triton_poi_fused_convolution_hardtanh_hardtanh_backward_12 --------------------------
	.section	.nv.constant0.triton_poi_fused_convolution_hardtanh_hardtanh_backward_12,"a",@progbits
	.sectionflags	@""
	.align	4
.nv.constant0.triton_poi_fused_convolution_hardtanh_hardtanh_backward_12:
	.zero		564
